//
// Generated by NVIDIA NVVM Compiler
//
// Compiler Build ID: CL-36424714
// Cuda compilation tools, release 13.0, V13.0.88
// Based on NVVM 20.0.0
//

.version 9.0
.target sm_100
.address_size 64

	// .globl	_Z41BigBlockInitializationForVelocitiesKernelPdS_PiS0_S_S_

.visible .entry _Z41BigBlockInitializationForVelocitiesKernelPdS_PiS0_S_S_(
	.param .u64 .ptr .align 1 _Z41BigBlockInitializationForVelocitiesKernelPdS_PiS0_S_S__param_0,
	.param .u64 .ptr .align 1 _Z41BigBlockInitializationForVelocitiesKernelPdS_PiS0_S_S__param_1,
	.param .u64 .ptr .align 1 _Z41BigBlockInitializationForVelocitiesKernelPdS_PiS0_S_S__param_2,
	.param .u64 .ptr .align 1 _Z41BigBlockInitializationForVelocitiesKernelPdS_PiS0_S_S__param_3,
	.param .u64 .ptr .align 1 _Z41BigBlockInitializationForVelocitiesKernelPdS_PiS0_S_S__param_4,
	.param .u64 .ptr .align 1 _Z41BigBlockInitializationForVelocitiesKernelPdS_PiS0_S_S__param_5
)
{
	.reg .pred 	%p<7>;
	.reg .b32 	%r<68>;
	.reg .b64 	%rd<70>;
	.reg .b64 	%fd<11>;

	ld.param.u64 	%rd11, [_Z41BigBlockInitializationForVelocitiesKernelPdS_PiS0_S_S__param_0];
	ld.param.u64 	%rd12, [_Z41BigBlockInitializationForVelocitiesKernelPdS_PiS0_S_S__param_1];
	ld.param.u64 	%rd13, [_Z41BigBlockInitializationForVelocitiesKernelPdS_PiS0_S_S__param_2];
	ld.param.u64 	%rd14, [_Z41BigBlockInitializationForVelocitiesKernelPdS_PiS0_S_S__param_3];
	ld.param.u64 	%rd15, [_Z41BigBlockInitializationForVelocitiesKernelPdS_PiS0_S_S__param_4];
	ld.param.u64 	%rd16, [_Z41BigBlockInitializationForVelocitiesKernelPdS_PiS0_S_S__param_5];
	cvta.to.global.u64 	%rd1, %rd16;
	cvta.to.global.u64 	%rd2, %rd12;
	cvta.to.global.u64 	%rd3, %rd15;
	cvta.to.global.u64 	%rd4, %rd11;
	cvta.to.global.u64 	%rd5, %rd13;
	cvta.to.global.u64 	%rd17, %rd14;
	mov.u32 	%r1, %ntid.x;
	mov.u32 	%r66, %tid.x;
	mov.u32 	%r14, %ctaid.x;
	mul.wide.u32 	%rd18, %r14, 4;
	add.s64 	%rd19, %rd17, %rd18;
	ld.global.u32 	%r3, [%rd19];
	ld.global.u32 	%r15, [%rd19+4];
	sub.s32 	%r16, %r15, %r3;
	mul.lo.s32 	%r17, %r3, 3;
	cvt.s64.s32 	%rd6, %r17;
	mul.lo.s32 	%r4, %r16, 3;
	setp.ge.s32 	%p1, %r66, %r4;
	@%p1 bra 	$L__BB0_6;
	add.s32 	%r18, %r66, %r1;
	max.u32 	%r19, %r18, %r4;
	setp.lt.u32 	%p2, %r18, %r4;
	selp.u32 	%r20, 1, 0, %p2;
	add.s32 	%r21, %r18, %r20;
	sub.s32 	%r22, %r19, %r21;
	div.u32 	%r23, %r22, %r1;
	add.s32 	%r5, %r23, %r20;
	and.b32  	%r24, %r5, 3;
	setp.eq.s32 	%p3, %r24, 3;
	@%p3 bra 	$L__BB0_4;
	cvt.u64.u32 	%rd20, %r66;
	add.s64 	%rd21, %rd6, %rd20;
	shl.b64 	%rd69, %rd21, 3;
	mul.wide.u32 	%rd8, %r1, 8;
	add.s32 	%r25, %r5, 1;
	and.b32  	%r26, %r25, 3;
	neg.s32 	%r64, %r26;
$L__BB0_3:
	.pragma "nounroll";
	mul.hi.u32 	%r27, %r66, -1431655765;
	shr.u32 	%r28, %r27, 1;
	add.s32 	%r29, %r28, %r3;
	mul.wide.s32 	%rd22, %r29, 4;
	add.s64 	%rd23, %rd5, %rd22;
	ld.global.u32 	%r30, [%rd23];
	mad.lo.s32 	%r31, %r30, 3, %r66;
	mad.lo.s32 	%r32, %r28, -3, %r31;
	mul.wide.s32 	%rd24, %r32, 8;
	add.s64 	%rd25, %rd4, %rd24;
	ld.global.f64 	%fd1, [%rd25];
	add.s64 	%rd26, %rd3, %rd69;
	st.global.f64 	[%rd26], %fd1;
	add.s64 	%rd27, %rd2, %rd24;
	ld.global.f64 	%fd2, [%rd27];
	add.s64 	%rd28, %rd1, %rd69;
	st.global.f64 	[%rd28], %fd2;
	add.s32 	%r66, %r66, %r1;
	add.s64 	%rd69, %rd69, %rd8;
	add.s32 	%r64, %r64, 1;
	setp.ne.s32 	%p4, %r64, 0;
	@%p4 bra 	$L__BB0_3;
$L__BB0_4:
	setp.lt.u32 	%p5, %r5, 3;
	@%p5 bra 	$L__BB0_6;
$L__BB0_5:
	mul.hi.u32 	%r33, %r66, -1431655765;
	shr.u32 	%r34, %r33, 1;
	mul.lo.s32 	%r35, %r34, 3;
	sub.s32 	%r36, %r66, %r35;
	add.s32 	%r37, %r34, %r3;
	mul.wide.s32 	%rd29, %r37, 4;
	add.s64 	%rd30, %rd5, %rd29;
	ld.global.u32 	%r38, [%rd30];
	mad.lo.s32 	%r39, %r38, 3, %r36;
	mul.wide.s32 	%rd31, %r39, 8;
	add.s64 	%rd32, %rd4, %rd31;
	ld.global.f64 	%fd3, [%rd32];
	cvt.u64.u32 	%rd33, %r66;
	add.s64 	%rd34, %rd33, %rd6;
	shl.b64 	%rd35, %rd34, 3;
	add.s64 	%rd36, %rd3, %rd35;
	st.global.f64 	[%rd36], %fd3;
	add.s64 	%rd37, %rd2, %rd31;
	ld.global.f64 	%fd4, [%rd37];
	add.s64 	%rd38, %rd1, %rd35;
	st.global.f64 	[%rd38], %fd4;
	add.s32 	%r40, %r66, %r1;
	mul.hi.u32 	%r41, %r40, -1431655765;
	shr.u32 	%r42, %r41, 1;
	mul.lo.s32 	%r43, %r42, 3;
	sub.s32 	%r44, %r40, %r43;
	add.s32 	%r45, %r42, %r3;
	mul.wide.s32 	%rd39, %r45, 4;
	add.s64 	%rd40, %rd5, %rd39;
	ld.global.u32 	%r46, [%rd40];
	mad.lo.s32 	%r47, %r46, 3, %r44;
	mul.wide.s32 	%rd41, %r47, 8;
	add.s64 	%rd42, %rd4, %rd41;
	ld.global.f64 	%fd5, [%rd42];
	cvt.u64.u32 	%rd43, %r40;
	add.s64 	%rd44, %rd43, %rd6;
	shl.b64 	%rd45, %rd44, 3;
	add.s64 	%rd46, %rd3, %rd45;
	st.global.f64 	[%rd46], %fd5;
	add.s64 	%rd47, %rd2, %rd41;
	ld.global.f64 	%fd6, [%rd47];
	add.s64 	%rd48, %rd1, %rd45;
	st.global.f64 	[%rd48], %fd6;
	add.s32 	%r48, %r40, %r1;
	mul.hi.u32 	%r49, %r48, -1431655765;
	shr.u32 	%r50, %r49, 1;
	mul.lo.s32 	%r51, %r50, 3;
	sub.s32 	%r52, %r48, %r51;
	add.s32 	%r53, %r50, %r3;
	mul.wide.s32 	%rd49, %r53, 4;
	add.s64 	%rd50, %rd5, %rd49;
	ld.global.u32 	%r54, [%rd50];
	mad.lo.s32 	%r55, %r54, 3, %r52;
	mul.wide.s32 	%rd51, %r55, 8;
	add.s64 	%rd52, %rd4, %rd51;
	ld.global.f64 	%fd7, [%rd52];
	cvt.u64.u32 	%rd53, %r48;
	add.s64 	%rd54, %rd53, %rd6;
	shl.b64 	%rd55, %rd54, 3;
	add.s64 	%rd56, %rd3, %rd55;
	st.global.f64 	[%rd56], %fd7;
	add.s64 	%rd57, %rd2, %rd51;
	ld.global.f64 	%fd8, [%rd57];
	add.s64 	%rd58, %rd1, %rd55;
	st.global.f64 	[%rd58], %fd8;
	add.s32 	%r56, %r48, %r1;
	mul.hi.u32 	%r57, %r56, -1431655765;
	shr.u32 	%r58, %r57, 1;
	mul.lo.s32 	%r59, %r58, 3;
	sub.s32 	%r60, %r56, %r59;
	add.s32 	%r61, %r58, %r3;
	mul.wide.s32 	%rd59, %r61, 4;
	add.s64 	%rd60, %rd5, %rd59;
	ld.global.u32 	%r62, [%rd60];
	mad.lo.s32 	%r63, %r62, 3, %r60;
	mul.wide.s32 	%rd61, %r63, 8;
	add.s64 	%rd62, %rd4, %rd61;
	ld.global.f64 	%fd9, [%rd62];
	cvt.u64.u32 	%rd63, %r56;
	add.s64 	%rd64, %rd63, %rd6;
	shl.b64 	%rd65, %rd64, 3;
	add.s64 	%rd66, %rd3, %rd65;
	st.global.f64 	[%rd66], %fd9;
	add.s64 	%rd67, %rd2, %rd61;
	ld.global.f64 	%fd10, [%rd67];
	add.s64 	%rd68, %rd1, %rd65;
	st.global.f64 	[%rd68], %fd10;
	add.s32 	%r66, %r56, %r1;
	setp.lt.s32 	%p6, %r66, %r4;
	@%p6 bra 	$L__BB0_5;
$L__BB0_6:
	ret;

}


// ===== COMPILED SASS (sm_100) =====

	.target	sm_100

	.elftype	@"ET_EXEC"


//--------------------- .note.nv.tkinfo           --------------------------
	.section	.note.nv.tkinfo,"",@"SHT_NOTE"
	.sectionflags	@"SHF_NOTE_NV_TKINFO"
	.tkinfo
        /*0018*/ 	.word	0x00000002
        /*0030*/ 	.string	""
        /*0030*/ 	.string	"ptxas"
        /*0030*/ 	.string	"Cuda compilation tools, release 13.0, V13.0.88"
        /*0030*/ 	.string	"Build cuda_13.0.r13.0/compiler.36424714_0"
        /*0030*/ 	.string	"-arch sm_100 -m 64 "



//--------------------- .note.nv.cuinfo           --------------------------
	.section	.note.nv.cuinfo,"",@"SHT_NOTE"
	.sectionflags	@"SHF_NOTE_NV_CUINFO"
        /*0018*/ 	.short	0x0002
        /*001a*/ 	.short	0x0064
        /*001c*/ 	.short	0x0082
	.zero		2


//--------------------- .nv.info                  --------------------------
	.section	.nv.info,"",@"SHT_CUDA_INFO"
	.align	4


	//----- nvinfo : EIATTR_REGCOUNT
	.align		4
        /*0000*/ 	.byte	0x04, 0x2f
        /*0002*/ 	.short	(.L_1 - .L_0)
	.align		4
.L_0:
        /*0004*/ 	.word	index@(_Z41BigBlockInitializationForVelocitiesKernelPdS_PiS0_S_S_)
        /*0008*/ 	.word	0x0000001e


	//----- nvinfo : EIATTR_FRAME_SIZE
	.align		4
.L_1:
        /*000c*/ 	.byte	0x04, 0x11
        /*000e*/ 	.short	(.L_3 - .L_2)
	.align		4
.L_2:
        /*0010*/ 	.word	index@(_Z41BigBlockInitializationForVelocitiesKernelPdS_PiS0_S_S_)
        /*0014*/ 	.word	0x00000000


	//----- nvinfo : EIATTR_MIN_STACK_SIZE
	.align		4
.L_3:
        /*0018*/ 	.byte	0x04, 0x12
        /*001a*/ 	.short	(.L_5 - .L_4)
	.align		4
.L_4:
        /*001c*/ 	.word	index@(_Z41BigBlockInitializationForVelocitiesKernelPdS_PiS0_S_S_)
        /*0020*/ 	.word	0x00000000
.L_5:


//--------------------- .nv.compat                --------------------------
	.section	.nv.compat,"",@"SHT_CUDA_COMPAT_INFO"
	.align	4
        /*0000*/ 	.byte	0x02, 0x09, 0x00, 0x00, 0x02, 0x02, 0x01, 0x00, 0x02, 0x05, 0x05, 0x00, 0x03, 0x07, 0x01, 0x01
        /*0010*/ 	.byte	0x02, 0x03, 0x00, 0x00, 0x02, 0x06, 0x01, 0x00, 0x04, 0x0b, 0x08, 0x00, 0x09, 0x00, 0x00, 0x00
        /*0020*/ 	.byte	0x00, 0x00, 0x00, 0x00


//--------------------- .nv.info._Z41BigBlockInitializationForVelocitiesKernelPdS_PiS0_S_S_ --------------------------
	.section	.nv.info._Z41BigBlockInitializationForVelocitiesKernelPdS_PiS0_S_S_,"",@"SHT_CUDA_INFO"
	.sectionflags	@""
	.align	4


	//----- nvinfo : EIATTR_CUDA_API_VERSION
	.align		4
        /*0000*/ 	.byte	0x04, 0x37
        /*0002*/ 	.short	(.L_7 - .L_6)
.L_6:
        /*0004*/ 	.word	0x00000082


	//----- nvinfo : EIATTR_KPARAM_INFO
	.align		4
.L_7:
        /*0008*/ 	.byte	0x04, 0x17
        /*000a*/ 	.short	(.L_9 - .L_8)
.L_8:
        /*000c*/ 	.word	0x00000000
        /*0010*/ 	.short	0x0005
        /*0012*/ 	.short	0x0028
        /*0014*/ 	.byte	0x00, 0xf5, 0x21, 0x00


	//----- nvinfo : EIATTR_KPARAM_INFO
	.align		4
.L_9:
        /*0018*/ 	.byte	0x04, 0x17
        /*001a*/ 	.short	(.L_11 - .L_10)
.L_10:
        /*001c*/ 	.word	0x00000000
        /*0020*/ 	.short	0x0004
        /*0022*/ 	.short	0x0020
        /*0024*/ 	.byte	0x00, 0xf5, 0x21, 0x00


	//----- nvinfo : EIATTR_KPARAM_INFO
	.align		4
.L_11:
        /*0028*/ 	.byte	0x04, 0x17
        /*002a*/ 	.short	(.L_13 - .L_12)
.L_12:
        /*002c*/ 	.word	0x00000000
        /*0030*/ 	.short	0x0003
        /*0032*/ 	.short	0x0018
        /*0034*/ 	.byte	0x00, 0xf5, 0x21, 0x00


	//----- nvinfo : EIATTR_KPARAM_INFO
	.align		4
.L_13:
        /*0038*/ 	.byte	0x04, 0x17
        /*003a*/ 	.short	(.L_15 - .L_14)
.L_14:
        /*003c*/ 	.word	0x00000000
        /*0040*/ 	.short	0x0002
        /*0042*/ 	.short	0x0010
        /*0044*/ 	.byte	0x00, 0xf5, 0x21, 0x00


	//----- nvinfo : EIATTR_KPARAM_INFO
	.align		4
.L_15:
        /*0048*/ 	.byte	0x04, 0x17
        /*004a*/ 	.short	(.L_17 - .L_16)
.L_16:
        /*004c*/ 	.word	0x00000000
        /*0050*/ 	.short	0x0001
        /*0052*/ 	.short	0x0008
        /*0054*/ 	.byte	0x00, 0xf5, 0x21, 0x00


	//----- nvinfo : EIATTR_KPARAM_INFO
	.align		4
.L_17:
        /*0058*/ 	.byte	0x04, 0x17
        /*005a*/ 	.short	(.L_19 - .L_18)
.L_18:
        /*005c*/ 	.word	0x00000000
        /*0060*/ 	.short	0x0000
        /*0062*/ 	.short	0x0000
        /*0064*/ 	.byte	0x00, 0xf5, 0x21, 0x00


	//----- nvinfo : EIATTR_SPARSE_MMA_MASK
	.align		4
.L_19:
        /*0068*/ 	.byte	0x03, 0x50
        /*006a*/ 	.short	0x0000


	//----- nvinfo : EIATTR_MAXREG_COUNT
	.align		4
        /*006c*/ 	.byte	0x03, 0x1b
        /*006e*/ 	.short	0x00ff


	//----- nvinfo : EIATTR_MERCURY_ISA_VERSION
	.align		4
        /*0070*/ 	.byte	0x03, 0x5f
        /*0072*/ 	.short	0x0101


	//----- nvinfo : EIATTR_VRC_CTA_INIT_COUNT
	.align		4
        /*0074*/ 	.byte	0x02, 0x4a
	.zero		1
	.zero		1


	//----- nvinfo : EIATTR_EXIT_INSTR_OFFSETS
	.align		4
        /*0078*/ 	.byte	0x04, 0x1c
        /*007a*/ 	.short	(.L_21 - .L_20)


	//   ....[0]....
.L_20:
        /*007c*/ 	.word	0x000000c0


	//   ....[1]....
        /*0080*/ 	.word	0x00000560


	//   ....[2]....
        /*0084*/ 	.word	0x00000b10


	//----- nvinfo : EIATTR_CRS_STACK_SIZE
	.align		4
.L_21:
        /*0088*/ 	.byte	0x04, 0x1e
        /*008a*/ 	.short	(.L_23 - .L_22)
.L_22:
        /*008c*/ 	.word	0x00000000


	//----- nvinfo : EIATTR_CBANK_PARAM_SIZE
	.align		4
.L_23:
        /*0090*/ 	.byte	0x03, 0x19
        /*0092*/ 	.short	0x0030


	//----- nvinfo : EIATTR_PARAM_CBANK
	.align		4
        /*0094*/ 	.byte	0x04, 0x0a
        /*0096*/ 	.short	(.L_25 - .L_24)
	.align		4
.L_24:
        /*0098*/ 	.word	index@(.nv.constant0._Z41BigBlockInitializationForVelocitiesKernelPdS_PiS0_S_S_)
        /*009c*/ 	.short	0x0380
        /*009e*/ 	.short	0x0030


	//----- nvinfo : EIATTR_SW_WAR
	.align		4
.L_25:
        /*00a0*/ 	.byte	0x04, 0x36
        /*00a2*/ 	.short	(.L_27 - .L_26)
.L_26:
        /*00a4*/ 	.word	0x00000008
.L_27:


//--------------------- .nv.callgraph             --------------------------
	.section	.nv.callgraph,"",@"SHT_CUDA_CALLGRAPH"
	.align	4
	.sectionentsize	8
	.align		4
        /*0000*/ 	.word	0x00000000
	.align		4
        /*0004*/ 	.word	0xffffffff
	.align		4
        /*0008*/ 	.word	0x00000000
	.align		4
        /*000c*/ 	.word	0xfffffffe
	.align		4
        /*0010*/ 	.word	0x00000000
	.align		4
        /*0014*/ 	.word	0xfffffffd
	.align		4
        /*0018*/ 	.word	0x00000000
	.align		4
        /*001c*/ 	.word	0xfffffffc


//--------------------- .text._Z41BigBlockInitializationForVelocitiesKernelPdS_PiS0_S_S_ --------------------------
	.section	.text._Z41BigBlockInitializationForVelocitiesKernelPdS_PiS0_S_S_,"ax",@progbits
	.align	128
        .global         _Z41BigBlockInitializationForVelocitiesKernelPdS_PiS0_S_S_
        .type           _Z41BigBlockInitializationForVelocitiesKernelPdS_PiS0_S_S_,@function
        .size           _Z41BigBlockInitializationForVelocitiesKernelPdS_PiS0_S_S_,(.L_x_5 - _Z41BigBlockInitializationForVelocitiesKernelPdS_PiS0_S_S_)
        .other          _Z41BigBlockInitializationForVelocitiesKernelPdS_PiS0_S_S_,@"STO_CUDA_ENTRY STV_DEFAULT"
_Z41BigBlockInitializationForVelocitiesKernelPdS_PiS0_S_S_:
.text._Z41BigBlockInitializationForVelocitiesKernelPdS_PiS0_S_S_:
[----:B------:R-:W-:Y:S01]  /*0000*/  LDC R1, c[0x0][0x37c] ;  /* 0x0000df00ff017b82 */ /* 0x000fe20000000800 */
[----:B------:R-:W0:Y:S07]  /*0010*/  S2R R5, SR_CTAID.X ;  /* 0x0000000000057919 */ /* 0x000e2e0000002500 */
[----:B------:R-:W0:Y:S01]  /*0020*/  LDC.64 R2, c[0x0][0x398] ;  /* 0x0000e600ff027b82 */ /* 0x000e220000000a00 */
[----:B------:R-:W1:Y:S01]  /*0030*/  LDCU.64 UR4, c[0x0][0x358] ;  /* 0x00006b00ff0477ac */ /* 0x000e620008000a00 */
[----:B0-----:R-:W-:-:S05]  /*0040*/  IMAD.WIDE.U32 R2, R5, 0x4, R2 ;  /* 0x0000000405027825 */ /* 0x001fca00078e0002 */
[----:B-1----:R-:W2:Y:S04]  /*0050*/  LDG.E R19, desc[UR4][R2.64] ;  /* 0x0000000402137981 */ /* 0x002ea8000c1e1900 */
[----:B------:R-:W2:Y:S01]  /*0060*/  LDG.E R0, desc[UR4][R2.64+0x4] ;  /* 0x0000040402007981 */ /* 0x000ea2000c1e1900 */
[----:B------:R-:W0:Y:S01]  /*0070*/  LDC R20, c[0x0][0x360] ;  /* 0x0000d800ff147b82 */ /* 0x000e220000000800 */
[----:B------:R-:W1:Y:S01]  /*0080*/  S2R R17, SR_TID.X ;  /* 0x0000000000117919 */ /* 0x000e620000002100 */
[----:B--2---:R-:W-:-:S04]  /*0090*/  IMAD.IADD R0, R0, 0x1, -R19 ;  /* 0x0000000100007824 */ /* 0x004fc800078e0a13 */
[----:B------:R-:W-:-:S05]  /*00a0*/  IMAD R18, R0, 0x3, RZ ;  /* 0x0000000300127824 */ /* 0x000fca00078e02ff */
[----:B-1----:R-:W-:-:S13]  /*00b0*/  ISETP.GE.AND P0, PT, R17, R18, PT ;  /* 0x000000121100720c */ /* 0x002fda0003f06270 */
[----:B0-----:R-:W-:Y:S05]  /*00c0*/  @P0 EXIT ;  /* 0x000000000000094d */ /* 0x001fea0003800000 */
[----:B------:R-:W0:Y:S01]  /*00d0*/  I2F.U32.RP R4, R20 ;  /* 0x0000001400047306 */ /* 0x000e220000209000 */
[----:B------:R-:W-:Y:S01]  /*00e0*/  IMAD.IADD R5, R17, 0x1, R20 ;  /* 0x0000000111057824 */ /* 0x000fe200078e0214 */
[----:B------:R-:W-:Y:S01]  /*00f0*/  ISETP.NE.U32.AND P2, PT, R20, RZ, PT ;  /* 0x000000ff1400720c */ /* 0x000fe20003f45070 */
[----:B------:R-:W1:Y:S01]  /*0100*/  LDCU.128 UR8, c[0x0][0x3a0] ;  /* 0x00007400ff0877ac */ /* 0x000e620008000c00 */
[----:B------:R-:W-:Y:S02]  /*0110*/  BSSY.RECONVERGENT B0, `(.L_x_0) ;  /* 0x000003f000007945 */ /* 0x000fe40003800200 */
[----:B------:R-:W-:Y:S02]  /*0120*/  ISETP.GE.U32.AND P0, PT, R5, R18, PT ;  /* 0x000000120500720c */ /* 0x000fe40003f06070 */
[----:B------:R-:W-:Y:S02]  /*0130*/  VIMNMX.U32 R0, PT, PT, R18, R5, !PT ;  /* 0x0000000512007248 */ /* 0x000fe40007fe0000 */
[----:B------:R-:W-:-:S04]  /*0140*/  SEL R16, RZ, 0x1, P0 ;  /* 0x00000001ff107807 */ /* 0x000fc80000000000 */
[----:B------:R-:W-:Y:S01]  /*0150*/  IADD3 R5, PT, PT, R0, -R5, -R16 ;  /* 0x8000000500057210 */ /* 0x000fe20007ffe810 */
[----:B0-----:R-:W0:Y:S02]  /*0160*/  MUFU.RCP R4, R4 ;  /* 0x0000000400047308 */ /* 0x001e240000001000 */
[----:B0-----:R-:W-:-:S06]  /*0170*/  VIADD R2, R4, 0xffffffe ;  /* 0x0ffffffe04027836 */ /* 0x001fcc0000000000 */
[----:B------:R0:W2:Y:S02]  /*0180*/  F2I.FTZ.U32.TRUNC.NTZ R3, R2 ;  /* 0x0000000200037305 */ /* 0x0000a4000021f000 */
[----:B0-----:R-:W-:Y:S01]  /*0190*/  IMAD.MOV.U32 R2, RZ, RZ, RZ ;  /* 0x000000ffff027224 */ /* 0x001fe200078e00ff */
[----:B--2---:R-:W-:-:S05]  /*01a0*/  IADD3 R7, PT, PT, RZ, -R3, RZ ;  /* 0x80000003ff077210 */ /* 0x004fca0007ffe0ff */
[----:B------:R-:W-:-:S04]  /*01b0*/  IMAD R7, R7, R20, RZ ;  /* 0x0000001407077224 */ /* 0x000fc800078e02ff */
[----:B------:R-:W-:-:S06]  /*01c0*/  IMAD.HI.U32 R4, R3, R7, R2 ;  /* 0x0000000703047227 */ /* 0x000fcc00078e0002 */
[----:B------:R-:W-:-:S05]  /*01d0*/  IMAD.HI.U32 R3, R4, R5, RZ ;  /* 0x0000000504037227 */ /* 0x000fca00078e00ff */
[----:B------:R-:W-:-:S05]  /*01e0*/  IADD3 R0, PT, PT, -R3, RZ, RZ ;  /* 0x000000ff03007210 */ /* 0x000fca0007ffe1ff */
[----:B------:R-:W-:-:S05]  /*01f0*/  IMAD R5, R20, R0, R5 ;  /* 0x0000000014057224 */ /* 0x000fca00078e0205 */
[----:B------:R-:W-:-:S13]  /*0200*/  ISETP.GE.U32.AND P0, PT, R5, R20, PT ;  /* 0x000000140500720c */ /* 0x000fda0003f06070 */
[----:B------:R-:W-:Y:S02]  /*0210*/  @P0 IMAD.IADD R5, R5, 0x1, -R20 ;  /* 0x0000000105050824 */ /* 0x000fe400078e0a14 */
[----:B------:R-:W-:-:S03]  /*0220*/  @P0 VIADD R3, R3, 0x1 ;  /* 0x0000000103030836 */ /* 0x000fc60000000000 */
[----:B------:R-:W-:-:S13]  /*0230*/  ISETP.GE.U32.AND P1, PT, R5, R20, PT ;  /* 0x000000140500720c */ /* 0x000fda0003f26070 */
[----:B------:R-:W-:Y:S02]  /*0240*/  @P1 IADD3 R3, PT, PT, R3, 0x1, RZ ;  /* 0x0000000103031810 */ /* 0x000fe40007ffe0ff */
[----:B------:R-:W-:-:S05]  /*0250*/  @!P2 LOP3.LUT R3, RZ, R20, RZ, 0x33, !PT ;  /* 0x00000014ff03a212 */ /* 0x000fca00078e33ff */
[----:B------:R-:W-:-:S05]  /*0260*/  IMAD.IADD R16, R16, 0x1, R3 ;  /* 0x0000000110107824 */ /* 0x000fca00078e0203 */
[----:B------:R-:W-:-:S04]  /*0270*/  LOP3.LUT R0, R16, 0x3, RZ, 0xc0, !PT ;  /* 0x0000000310007812 */ /* 0x000fc800078ec0ff */
[----:B------:R-:W-:Y:S01]  /*0280*/  ISETP.NE.AND P0, PT, R0, 0x3, PT ;  /* 0x000000030000780c */ /* 0x000fe20003f05270 */
[----:B------:R-:W-:-:S05]  /*0290*/  IMAD R0, R19, 0x3, RZ ;  /* 0x0000000313007824 */ /* 0x000fca00078e02ff */
[----:B------:R-:W-:-:S07]  /*02a0*/  SHF.R.S32.HI R24, RZ, 0x1f, R0 ;  /* 0x0000001fff187819 */ /* 0x000fce0000011400 */
[----:B-1----:R-:W-:Y:S05]  /*02b0*/  @!P0 BRA `(.L_x_1) ;  /* 0x0000000000908947 */ /* 0x002fea0003800000 */
[----:B------:R-:W0:Y:S01]  /*02c0*/  LDC.64 R6, c[0x0][0x390] ;  /* 0x0000e400ff067b82 */ /* 0x000e220000000a00 */
[----:B------:R-:W-:Y:S01]  /*02d0*/  VIADD R8, R16, 0x1 ;  /* 0x0000000110087836 */ /* 0x000fe20000000000 */
[----:B------:R-:W-:-:S04]  /*02e0*/  IADD3 R22, P0, PT, R17, R0, RZ ;  /* 0x0000000011167210 */ /* 0x000fc80007f1e0ff */
[----:B------:R-:W-:Y:S02]  /*02f0*/  IADD3.X R21, PT, PT, RZ, R24, RZ, P0, !PT ;  /* 0x00000018ff157210 */ /* 0x000fe400007fe4ff */
[----:B------:R-:W1:Y:S01]  /*0300*/  LDC.64 R4, c[0x0][0x380] ;  /* 0x0000e000ff047b82 */ /* 0x000e620000000a00 */
[----:B------:R-:W-:Y:S02]  /*0310*/  LOP3.LUT R8, R8, 0x3, RZ, 0xc0, !PT ;  /* 0x0000000308087812 */ /* 0x000fe400078ec0ff */
[C---:B------:R-:W-:Y:S01]  /*0320*/  SHF.L.U64.HI R21, R22.reuse, 0x3, R21 ;  /* 0x0000000316157819 */ /* 0x040fe20000010215 */
[----:B------:R-:W-:Y:S02]  /*0330*/  IMAD.SHL.U32 R22, R22, 0x8, RZ ;  /* 0x0000000816167824 */ /* 0x000fe400078e00ff */
[----:B------:R-:W-:Y:S02]  /*0340*/  IMAD.MOV R23, RZ, RZ, -R8 ;  /* 0x000000ffff177224 */ /* 0x000fe400078e0a08 */
[----:B------:R-:W2:Y:S05]  /*0350*/  LDC.64 R2, c[0x0][0x388] ;  /* 0x0000e200ff027b82 */ /* 0x000eaa0000000a00 */
.L_x_2:
[----:B---3--:R-:W-:-:S05]  /*0360*/  IMAD.HI.U32 R8, R17, -0x55555555, RZ ;  /* 0xaaaaaaab11087827 */ /* 0x008fca00078e00ff */
[----:B------:R-:W-:-:S04]  /*0370*/  SHF.R.U32.HI R8, RZ, 0x1, R8 ;  /* 0x00000001ff087819 */ /* 0x000fc80000011608 */
[----:B------:R-:W-:-:S05]  /*0380*/  IADD3 R27, PT, PT, R19, R8, RZ ;  /* 0x00000008131b7210 */ /* 0x000fca0007ffe0ff */
[----:B0-----:R-:W-:-:S06]  /*0390*/  IMAD.WIDE R26, R27, 0x4, R6 ;  /* 0x000000041b1a7825 */ /* 0x001fcc00078e0206 */
[----:B------:R-:W3:Y:S02]  /*03a0*/  LDG.E R26, desc[UR4][R26.64] ;  /* 0x000000041a1a7981 */ /* 0x000ee4000c1e1900 */
[----:B---3--:R-:W-:-:S04]  /*03b0*/  IMAD R9, R26, 0x3, R17 ;  /* 0x000000031a097824 */ /* 0x008fc800078e0211 */
[----:B------:R-:W-:-:S04]  /*03c0*/  IMAD R13, R8, -0x3, R9 ;  /* 0xfffffffd080d7824 */ /* 0x000fc800078e0209 */
[----:B-1----:R-:W-:-:S06]  /*03d0*/  IMAD.WIDE R8, R13, 0x8, R4 ;  /* 0x000000080d087825 */ /* 0x002fcc00078e0204 */
[----:B------:R-:W3:Y:S01]  /*03e0*/  LDG.E.64 R8, desc[UR4][R8.64] ;  /* 0x0000000408087981 */ /* 0x000ee2000c1e1b00 */
[----:B------:R-:W-:Y:S01]  /*03f0*/  IADD3 R10, P0, PT, R22, UR8, RZ ;  /* 0x00000008160a7c10 */ /* 0x000fe2000ff1e0ff */
[----:B--2---:R-:W-:-:S03]  /*0400*/  IMAD.WIDE R12, R13, 0x8, R2 ;  /* 0x000000080d0c7825 */ /* 0x004fc600078e0202 */
[----:B------:R-:W-:Y:S02]  /*0410*/  IADD3.X R11, PT, PT, R21, UR9, RZ, P0, !PT ;  /* 0x00000009150b7c10 */ /* 0x000fe400087fe4ff */
[----:B------:R-:W-:-:S03]  /*0420*/  IADD3 R14, P0, PT, R22, UR10, RZ ;  /* 0x0000000a160e7c10 */ /* 0x000fc6000ff1e0ff */
[----:B---3--:R3:W-:Y:S04]  /*0430*/  STG.E.64 desc[UR4][R10.64], R8 ;  /* 0x000000080a007986 */ /* 0x0087e8000c101b04 */
[----:B------:R-:W2:Y:S01]  /*0440*/  LDG.E.64 R12, desc[UR4][R12.64] ;  /* 0x000000040c0c7981 */ /* 0x000ea2000c1e1b00 */
[----:B------:R-:W-:Y:S01]  /*0450*/  IADD3.X R15, PT, PT, R21, UR11, RZ, P0, !PT ;  /* 0x0000000b150f7c10 */ /* 0x000fe200087fe4ff */
[----:B------:R-:W-:Y:S01]  /*0460*/  VIADD R23, R23, 0x1 ;  /* 0x0000000117177836 */ /* 0x000fe20000000000 */
[----:B------:R-:W-:Y:S01]  /*0470*/  MOV R27, R21 ;  /* 0x00000015001b7202 */ /* 0x000fe20000000f00 */
[----:B------:R-:W-:Y:S01]  /*0480*/  IMAD.MOV.U32 R26, RZ, RZ, R22 ;  /* 0x000000ffff1a7224 */ /* 0x000fe200078e0016 */
[C---:B------:R-:W-:Y:S02]  /*0490*/  IADD3 R17, PT, PT, R20.reuse, R17, RZ ;  /* 0x0000001114117210 */ /* 0x040fe40007ffe0ff */
[----:B------:R-:W-:Y:S01]  /*04a0*/  ISETP.NE.AND P0, PT, R23, RZ, PT ;  /* 0x000000ff1700720c */ /* 0x000fe20003f05270 */
[----:B------:R-:W-:-:S04]  /*04b0*/  IMAD.WIDE.U32 R26, R20, 0x8, R26 ;  /* 0x00000008141a7825 */ /* 0x000fc800078e001a */
[----:B------:R-:W-:Y:S02]  /*04c0*/  IMAD.MOV.U32 R22, RZ, RZ, R26 ;  /* 0x000000ffff167224 */ /* 0x000fe400078e001a */
[----:B------:R-:W-:Y:S01]  /*04d0*/  IMAD.MOV.U32 R21, RZ, RZ, R27 ;  /* 0x000000ffff157224 */ /* 0x000fe200078e001b */
[----:B--2---:R3:W-:Y:S05]  /*04e0*/  STG.E.64 desc[UR4][R14.64], R12 ;  /* 0x0000000c0e007986 */ /* 0x0047ea000c101b04 */
[----:B------:R-:W-:Y:S05]  /*04f0*/  @P0 BRA `(.L_x_2) ;  /* 0xfffffffc00980947 */ /* 0x000fea000383ffff */
.L_x_1:
[----:B------:R-:W-:Y:S05]  /*0500*/  BSYNC.RECONVERGENT B0 ;  /* 0x0000000000007941 */ /* 0x000fea0003800200 */
.L_x_0:
[----:B------:R-:W0:Y:S01]  /*0510*/  LDC.64 R4, c[0x0][0x390] ;  /* 0x0000e400ff047b82 */ /* 0x000e220000000a00 */
[----:B------:R-:W-:Y:S01]  /*0520*/  ISETP.GE.U32.AND P0, PT, R16, 0x3, PT ;  /* 0x000000031000780c */ /* 0x000fe20003f06070 */
[----:B------:R-:W1:Y:S06]  /*0530*/  LDCU.128 UR12, c[0x0][0x3a0] ;  /* 0x00007400ff0c77ac */ /* 0x000e6c0008000c00 */
[----:B------:R-:W2:Y:S08]  /*0540*/  LDC.64 R6, c[0x0][0x380] ;  /* 0x0000e000ff067b82 */ /* 0x000eb00000000a00 */
[----:B------:R-:W4:Y:S01]  /*0550*/  LDC.64 R2, c[0x0][0x388] ;  /* 0x0000e200ff027b82 */ /* 0x000f220000000a00 */
[----:B-1----:R-:W-:Y:S05]  /*0560*/  @!P0 EXIT ;  /* 0x000000000000894d */ /* 0x002fea0003800000 */
.L_x_3:
[----:B-1-3--:R-:W-:-:S05]  /*0570*/  IMAD.HI.U32 R8, R17, -0x55555555, RZ ;  /* 0xaaaaaaab11087827 */ /* 0x00afca00078e00ff */
[----:B------:R-:W-:-:S05]  /*0580*/  SHF.R.U32.HI R10, RZ, 0x1, R8 ;  /* 0x00000001ff0a7819 */ /* 0x000fca0000011608 */
[----:B------:R-:W-:-:S04]  /*0590*/  IMAD.IADD R9, R19, 0x1, R10 ;  /* 0x0000000113097824 */ /* 0x000fc800078e020a */
[----:B0-----:R-:W-:-:S06]  /*05a0*/  IMAD.WIDE R8, R9, 0x4, R4 ;  /* 0x0000000409087825 */ /* 0x001fcc00078e0204 */
[----:B------:R-:W3:Y:S01]  /*05b0*/  LDG.E R9, desc[UR4][R8.64] ;  /* 0x0000000408097981 */ /* 0x000ee2000c1e1900 */
[----:B------:R-:W-:Y:S01]  /*05c0*/  IMAD R10, R10, -0x3, R17 ;  /* 0xfffffffd0a0a7824 */ /* 0x000fe200078e0211 */
[----:B------:R-:W-:-:S03]  /*05d0*/  IADD3 R22, P0, PT, R17, R0, RZ ;  /* 0x0000000011167210 */ /* 0x000fc60007f1e0ff */
[----:B---3--:R-:W-:-:S04]  /*05e0*/  IMAD R15, R9, 0x3, R10 ;  /* 0x00000003090f7824 */ /* 0x008fc800078e020a */
[----:B--2---:R-:W-:-:S06]  /*05f0*/  IMAD.WIDE R10, R15, 0x8, R6 ;  /* 0x000000080f0a7825 */ /* 0x004fcc00078e0206 */
[----:B------:R-:W2:Y:S01]  /*0600*/  LDG.E.64 R10, desc[UR4][R10.64] ;  /* 0x000000040a0a7981 */ /* 0x000ea2000c1e1b00 */
[----:B------:R-:W-:Y:S01]  /*0610*/  IMAD.X R13, RZ, RZ, R24, P0 ;  /* 0x000000ffff0d7224 */ /* 0x000fe200000e0618 */
[----:B------:R-:W-:Y:S01]  /*0620*/  SHF.L.U32 R21, R22, 0x3, RZ ;  /* 0x0000000316157819 */ /* 0x000fe200000006ff */
[----:B----4-:R-:W-:-:S03]  /*0630*/  IMAD.WIDE R8, R15, 0x8, R2 ;  /* 0x000000080f087825 */ /* 0x010fc600078e0202 */
[----:B------:R-:W-:Y:S02]  /*0640*/  SHF.L.U64.HI R22, R22, 0x3, R13 ;  /* 0x0000000316167819 */ /* 0x000fe4000001020d */
[----:B------:R-:W-:-:S04]  /*0650*/  IADD3 R12, P0, PT, R21, UR12, RZ ;  /* 0x0000000c150c7c10 */ /* 0x000fc8000ff1e0ff */
[----:B------:R-:W-:Y:S01]  /*0660*/  IADD3.X R13, PT, PT, R22, UR13, RZ, P0, !PT ;  /* 0x0000000d160d7c10 */ /* 0x000fe200087fe4ff */
[----:B------:R-:W-:-:S04]  /*0670*/  IMAD.IADD R17, R20, 0x1, R17 ;  /* 0x0000000114117824 */ /* 0x000fc800078e0211 */
[----:B------:R-:W-:Y:S01]  /*0680*/  IMAD.HI.U32 R14, R17, -0x55555555, RZ ;  /* 0xaaaaaaab110e7827 */ /* 0x000fe200078e00ff */
[----:B--2---:R0:W-:Y:S04]  /*0690*/  STG.E.64 desc[UR4][R12.64], R10 ;  /* 0x0000000a0c007986 */ /* 0x0041e8000c101b04 */
[----:B------:R-:W2:Y:S01]  /*06a0*/  LDG.E.64 R8, desc[UR4][R8.64] ;  /* 0x0000000408087981 */ /* 0x000ea2000c1e1b00 */
[----:B------:R-:W-:Y:S02]  /*06b0*/  SHF.R.U32.HI R16, RZ, 0x1, R14 ;  /* 0x00000001ff107819 */ /* 0x000fe4000001160e */
[----:B------:R-:W-:-:S03]  /*06c0*/  IADD3 R14, P0, PT, R21, UR14, RZ ;  /* 0x0000000e150e7c10 */ /* 0x000fc6000ff1e0ff */
[----:B------:R-:W-:Y:S01]  /*06d0*/  IMAD.IADD R23, R19, 0x1, R16 ;  /* 0x0000000113177824 */ /* 0x000fe200078e0210 */
[----:B------:R-:W-:-:S03]  /*06e0*/  IADD3.X R15, PT, PT, R22, UR15, RZ, P0, !PT ;  /* 0x0000000f160f7c10 */ /* 0x000fc600087fe4ff */
[----:B------:R-:W-:Y:S02]  /*06f0*/  IMAD.WIDE R22, R23, 0x4, R4 ;  /* 0x0000000417167825 */ /* 0x000fe400078e0204 */
[----:B--2---:R1:W-:Y:S04]  /*0700*/  STG.E.64 desc[UR4][R14.64], R8 ;  /* 0x000000080e007986 */ /* 0x0043e8000c101b04 */
[----:B------:R-:W2:Y:S01]  /*0710*/  LDG.E R23, desc[UR4][R22.64] ;  /* 0x0000000416177981 */ /* 0x000ea2000c1e1900 */
[----:B------:R-:W-:Y:S01]  /*0720*/  IMAD R16, R16, -0x3, R17 ;  /* 0xfffffffd10107824 */ /* 0x000fe200078e0211 */
[----:B------:R-:W-:-:S03]  /*0730*/  IADD3 R26, P0, PT, R17, R0, RZ ;  /* 0x00000000111a7210 */ /* 0x000fc60007f1e0ff */
[----:B--2---:R-:W-:-:S04]  /*0740*/  IMAD R21, R23, 0x3, R16 ;  /* 0x0000000317157824 */ /* 0x004fc800078e0210 */
[----:B0-----:R-:W-:-:S06]  /*0750*/  IMAD.WIDE R10, R21, 0x8, R6 ;  /* 0x00000008150a7825 */ /* 0x001fcc00078e0206 */
[----:B------:R-:W2:Y:S01]  /*0760*/  LDG.E.64 R10, desc[UR4][R10.64] ;  /* 0x000000040a0a7981 */ /* 0x000ea2000c1e1b00 */
[----:B------:R-:W-:Y:S01]  /*0770*/  IMAD.SHL.U32 R25, R26, 0x8, RZ ;  /* 0x000000081a197824 */ /* 0x000fe200078e00ff */
[----:B------:R-:W-:Y:S01]  /*0780*/  IADD3.X R13, PT, PT, RZ, R24, RZ, P0, !PT ;  /* 0x00000018ff0d7210 */ /* 0x000fe200007fe4ff */
[----:B-1----:R-:W-:-:S03]  /*0790*/  IMAD.WIDE R8, R21, 0x8, R2 ;  /* 0x0000000815087825 */ /* 0x002fc600078e0202 */
        /* <DEDUP_REMOVED lines=8> */
[----:B------:R-:W-:Y:S02]  /*0820*/  IADD3 R14, P0, PT, R25, UR14, RZ ;  /* 0x0000000e190e7c10 */ /* 0x000fe4000ff1e0ff */
[----:B------:R-:W-:-:S02]  /*0830*/  IADD3 R23, PT, PT, R19, R16, RZ ;  /* 0x0000001013177210 */ /* 0x000fc40007ffe0ff */
        /* <DEDUP_REMOVED lines=9> */
[----:B------:R-:W-:Y:S02]  /*08d0*/  IMAD.X R13, RZ, RZ, R24, P0 ;  /* 0x000000ffff0d7224 */ /* 0x000fe400000e0618 */
[C---:B------:R-:W-:Y:S02]  /*08e0*/  IMAD.SHL.U32 R25, R26.reuse, 0x8, RZ ;  /* 0x000000081a197824 */ /* 0x040fe400078e00ff */
[----:B-1----:R-:W-:Y:S01]  /*08f0*/  IMAD.WIDE R8, R21, 0x8, R2 ;  /* 0x0000000815087825 */ /* 0x002fe200078e0202 */
[----:B------:R-:W-:Y:S02]  /*0900*/  SHF.L.U64.HI R26, R26, 0x3, R13 ;  /* 0x000000031a1a7819 */ /* 0x000fe4000001020d */
[----:B------:R-:W-:-:S04]  /*0910*/  IADD3 R12, P0, PT, R25, UR12, RZ ;  /* 0x0000000c190c7c10 */ /* 0x000fc8000ff1e0ff */
[----:B------:R-:W-:Y:S02]  /*0920*/  IADD3.X R13, PT, PT, R26, UR13, RZ, P0, !PT ;  /* 0x0000000d1a0d7c10 */ /* 0x000fe400087fe4ff */
[----:B------:R-:W-:-:S03]  /*0930*/  IADD3 R17, PT, PT, R17, R20, RZ ;  /* 0x0000001411117210 */ /* 0x000fc60007ffe0ff */
[----:B--2---:R0:W-:Y:S04]  /*0940*/  STG.E.64 desc[UR4][R12.64], R10 ;  /* 0x0000000a0c007986 */ /* 0x0041e8000c101b04 */
[----:B------:R-:W2:Y:S01]  /*0950*/  LDG.E.64 R8, desc[UR4][R8.64] ;  /* 0x0000000408087981 */ /* 0x000ea2000c1e1b00 */
[----:B------:R-:W-:-:S05]  /*0960*/  IMAD.HI.U32 R14, R17, -0x55555555, RZ ;  /* 0xaaaaaaab110e7827 */ /* 0x000fca00078e00ff */
        /* <DEDUP_REMOVED lines=12> */
[----:B------:R-:W-:Y:S01]  /*0a30*/  IADD3.X R12, PT, PT, RZ, R24, RZ, P0, !PT ;  /* 0x00000018ff0c7210 */ /* 0x000fe200007fe4ff */
[----:B------:R-:W-:Y:S02]  /*0a40*/  IMAD.SHL.U32 R16, R25, 0x8, RZ ;  /* 0x0000000819107824 */ /* 0x000fe400078e00ff */
[----:B-1----:R-:W-:Y:S01]  /*0a50*/  IMAD.WIDE R8, R21, 0x8, R2 ;  /* 0x0000000815087825 */ /* 0x002fe200078e0202 */
[----:B------:R-:W-:Y:S02]  /*0a60*/  SHF.L.U64.HI R25, R25, 0x3, R12 ;  /* 0x0000000319197819 */ /* 0x000fe4000001020c */
[----:B------:R-:W-:-:S04]  /*0a70*/  IADD3 R12, P0, PT, R16, UR12, RZ ;  /* 0x0000000c100c7c10 */ /* 0x000fc8000ff1e0ff */
[----:B------:R-:W-:-:S05]  /*0a80*/  IADD3.X R13, PT, PT, R25, UR13, RZ, P0, !PT ;  /* 0x0000000d190d7c10 */ /* 0x000fca00087fe4ff */
[----:B--2---:R1:W-:Y:S04]  /*0a90*/  STG.E.64 desc[UR4][R12.64], R10 ;  /* 0x0000000a0c007986 */ /* 0x0043e8000c101b04 */
[----:B------:R-:W2:Y:S01]  /*0aa0*/  LDG.E.64 R8, desc[UR4][R8.64] ;  /* 0x0000000408087981 */ /* 0x000ea2000c1e1b00 */
[----:B------:R-:W-:Y:S02]  /*0ab0*/  IADD3 R14, P0, PT, R16, UR14, RZ ;  /* 0x0000000e100e7c10 */ /* 0x000fe4000ff1e0ff */
[----:B------:R-:W-:Y:S02]  /*0ac0*/  IADD3 R17, PT, PT, R17, R20, RZ ;  /* 0x0000001411117210 */ /* 0x000fe40007ffe0ff */
[----:B------:R-:W-:Y:S02]  /*0ad0*/  IADD3.X R15, PT, PT, R25, UR15, RZ, P0, !PT ;  /* 0x0000000f190f7c10 */ /* 0x000fe400087fe4ff */
[----:B------:R-:W-:-:S03]  /*0ae0*/  ISETP.GE.AND P0, PT, R17, R18, PT ;  /* 0x000000121100720c */ /* 0x000fc60003f06270 */
[----:B--2---:R1:W-:Y:S10]  /*0af0*/  STG.E.64 desc[UR4][R14.64], R8 ;  /* 0x000000080e007986 */ /* 0x0043f4000c101b04 */
[----:B------:R-:W-:Y:S05]  /*0b00*/  @!P0 BRA `(.L_x_3) ;  /* 0xfffffff800988947 */ /* 0x000fea000383ffff */
[----:B------:R-:W-:Y:S05]  /*0b10*/  EXIT ;  /* 0x000000000000794d */ /* 0x000fea0003800000 */
.L_x_4:
[----:B------:R-:W-:-:S00]  /*0b20*/  BRA `(.L_x_4) ;  /* 0xfffffffc00fc7947 */ /* 0x000fc0000383ffff */
[----:B------:R-:W-:-:S00]  /*0b30*/  NOP ;  /* 0x0000000000007918 */ /* 0x000fc00000000000 */
        /* <DEDUP_REMOVED lines=12> */
.L_x_5:


//--------------------- .nv.shared.reserved.0     --------------------------
	.section	.nv.shared.reserved.0,"aw",@nobits
	.weak		__nv_reservedSMEM_offset_0_alias
	.size		__nv_reservedSMEM_offset_0_alias, 0, 64
	.other		__nv_reservedSMEM_offset_0_alias,@"STO_CUDA_RESERVED_SHARED STV_DEFAULT"
__nv_reservedSMEM_offset_0_alias:
	.zero		0
	.zero		64


//--------------------- .nv.constant0._Z41BigBlockInitializationForVelocitiesKernelPdS_PiS0_S_S_ --------------------------
	.section	.nv.constant0._Z41BigBlockInitializationForVelocitiesKernelPdS_PiS0_S_S_,"a",@progbits
	.sectionflags	@""
	.align	4
.nv.constant0._Z41BigBlockInitializationForVelocitiesKernelPdS_PiS0_S_S_:
	.zero		944


//--------------------- SYMBOLS --------------------------

	.type		.nv.reservedSmem.offset0,@object
	.size		.nv.reservedSmem.offset0,0x4
